	.headerflags	@"EF_CUDA_TEXMODE_UNIFIED EF_CUDA_64BIT_ADDRESS EF_CUDA_ACCELERATORS EF_CUDA_SM90 EF_CUDA_VIRTUAL_SM(EF_CUDA_SM90)"
	.elftype	@"ET_EXEC"


//--------------------- .nv.info                  --------------------------
	.section	.nv.info,"",@"SHT_CUDA_INFO"
	.align	4


	//----- nvinfo : EIATTR_REGCOUNT
	.align		4
        /*0000*/ 	.byte	0x04, 0x2f
        /*0002*/ 	.short	(.L_13 - .L_12)
	.align		4
.L_12:
        /*0004*/ 	.word	index@(triton_poi_fused_add_div_index_relu_rsub_sum_1)
        /*0008*/ 	.word	0x0000001f


	//----- nvinfo : EIATTR_MIN_STACK_SIZE
	.align		4
.L_13:
        /*000c*/ 	.byte	0x04, 0x12
        /*000e*/ 	.short	(.L_15 - .L_14)
	.align		4
.L_14:
        /*0010*/ 	.word	index@(triton_poi_fused_add_div_index_relu_rsub_sum_1)
        /*0014*/ 	.word	0x00000000


	//----- nvinfo : EIATTR_FRAME_SIZE
	.align		4
.L_15:
        /*0018*/ 	.byte	0x04, 0x11
        /*001a*/ 	.short	(.L_17 - .L_16)
	.align		4
.L_16:
        /*001c*/ 	.word	index@(triton_poi_fused_add_div_index_relu_rsub_sum_1)
        /*0020*/ 	.word	0x00000000


	//----- nvinfo : EIATTR_MIN_STACK_SIZE
	.align		4
.L_17:
        /*0024*/ 	.byte	0x04, 0x12
        /*0026*/ 	.short	(.L_19 - .L_18)
	.align		4
.L_18:
        /*0028*/ 	.word	index@(triton_poi_fused_add_div_index_relu_rsub_sum_1)
        /*002c*/ 	.word	0x00000000
.L_19:


//--------------------- .nv.info.triton_poi_fused_add_div_index_relu_rsub_sum_1 --------------------------
	.section	.nv.info.triton_poi_fused_add_div_index_relu_rsub_sum_1,"",@"SHT_CUDA_INFO"
	.sectionflags	@""
	.align	4


	//----- nvinfo : EIATTR_CUDA_API_VERSION
	.align		4
        /*0000*/ 	.byte	0x04, 0x37
        /*0002*/ 	.short	(.L_21 - .L_20)
.L_20:
        /*0004*/ 	.word	0x0000007c


	//----- nvinfo : EIATTR_KPARAM_INFO
	.align		4
.L_21:
        /*0008*/ 	.byte	0x04, 0x17
        /*000a*/ 	.short	(.L_23 - .L_22)
.L_22:
        /*000c*/ 	.word	0x00000000
        /*0010*/ 	.short	0x0002
        /*0012*/ 	.short	0x0010
        /*0014*/ 	.byte	0x00, 0xf4, 0x21, 0x00


	//----- nvinfo : EIATTR_KPARAM_INFO
	.align		4
.L_23:
        /*0018*/ 	.byte	0x04, 0x17
        /*001a*/ 	.short	(.L_25 - .L_24)
.L_24:
        /*001c*/ 	.word	0x00000000
        /*0020*/ 	.short	0x0001
        /*0022*/ 	.short	0x0008
        /*0024*/ 	.byte	0x00, 0xf4, 0x21, 0x00


	//----- nvinfo : EIATTR_KPARAM_INFO
	.align		4
.L_25:
        /*0028*/ 	.byte	0x04, 0x17
        /*002a*/ 	.short	(.L_27 - .L_26)
.L_26:
        /*002c*/ 	.word	0x00000000
        /*0030*/ 	.short	0x0000
        /*0032*/ 	.short	0x0000
        /*0034*/ 	.byte	0x00, 0xf4, 0x21, 0x00


	//----- nvinfo : EIATTR_SPARSE_MMA_MASK
	.align		4
.L_27:
        /*0038*/ 	.byte	0x03, 0x50
        /*003a*/ 	.short	0x0000


	//----- nvinfo : EIATTR_MAXREG_COUNT
	.align		4
        /*003c*/ 	.byte	0x03, 0x1b
        /*003e*/ 	.short	0x00ff


	//----- nvinfo : EIATTR_EXTERNS
	.align		4
        /*0040*/ 	.byte	0x04, 0x0f
        /*0042*/ 	.short	(.L_29 - .L_28)


	//   ....[0]....
	.align		4
.L_28:
        /*0044*/ 	.word	index@(__assertfail)


	//----- nvinfo : EIATTR_SYSCALL_OFFSETS
	.align		4
.L_29:
        /*0048*/ 	.byte	0x04, 0x46
        /*004a*/ 	.short	(.L_31 - .L_30)


	//   ....[0]....
.L_30:
        /*004c*/ 	.word	0x00000220


	//   ....[1]....
        /*0050*/ 	.word	0x000003e0


	//   ....[2]....
        /*0054*/ 	.word	0x00000590


	//   ....[3]....
        /*0058*/ 	.word	0x00000740


	//----- nvinfo : EIATTR_EXIT_INSTR_OFFSETS
	.align		4
.L_31:
        /*005c*/ 	.byte	0x04, 0x1c
        /*005e*/ 	.short	(.L_33 - .L_32)


	//   ....[0]....
.L_32:
        /*0060*/ 	.word	0x00000850


	//   ....[1]....
        /*0064*/ 	.word	0x00000920


	//----- nvinfo : EIATTR_REQNTID
	.align		4
.L_33:
        /*0068*/ 	.byte	0x04, 0x10
        /*006a*/ 	.short	(.L_35 - .L_34)
.L_34:
        /*006c*/ 	.word	0x00000020
        /*0070*/ 	.word	0x00000001
        /*0074*/ 	.word	0x00000001


	//----- nvinfo : EIATTR_CRS_STACK_SIZE
	.align		4
.L_35:
        /*0078*/ 	.byte	0x04, 0x1e
        /*007a*/ 	.short	(.L_37 - .L_36)
.L_36:
        /*007c*/ 	.word	0x00000000


	//----- nvinfo : EIATTR_CBANK_PARAM_SIZE
	.align		4
.L_37:
        /*0080*/ 	.byte	0x03, 0x19
        /*0082*/ 	.short	0x0018


	//----- nvinfo : EIATTR_PARAM_CBANK
	.align		4
        /*0084*/ 	.byte	0x04, 0x0a
        /*0086*/ 	.short	(.L_39 - .L_38)
	.align		4
.L_38:
        /*0088*/ 	.word	index@(.nv.constant0.triton_poi_fused_add_div_index_relu_rsub_sum_1)
        /*008c*/ 	.short	0x0210
        /*008e*/ 	.short	0x0018


	//----- nvinfo : EIATTR_SW_WAR
	.align		4
.L_39:
        /*0090*/ 	.byte	0x04, 0x36
        /*0092*/ 	.short	(.L_41 - .L_40)
.L_40:
        /*0094*/ 	.word	0x00000008
.L_41:


//--------------------- .nv.callgraph             --------------------------
	.section	.nv.callgraph,"",@"SHT_CUDA_CALLGRAPH"
	.align	4
	.sectionentsize	8
	.align		4
        /*0000*/ 	.word	0x00000000
	.align		4
        /*0004*/ 	.word	0xffffffff
	.align		4
        /*0008*/ 	.word	index@(triton_poi_fused_add_div_index_relu_rsub_sum_1)
	.align		4
        /*000c*/ 	.word	index@(__assertfail)
	.align		4
        /*0010*/ 	.word	0x00000000
	.align		4
        /*0014*/ 	.word	0xfffffffe
	.align		4
        /*0018*/ 	.word	0x00000000
	.align		4
        /*001c*/ 	.word	0xfffffffd
	.align		4
        /*0020*/ 	.word	0x00000000
	.align		4
        /*0024*/ 	.word	0xfffffffc


//--------------------- .nv.constant4             --------------------------
	.section	.nv.constant4,"a",@progbits
	.align	8
	.align		8
.nv.constant4:
        /*0000*/ 	.dword	__assertfail
	.align		8
        /*0008*/ 	.dword	assertFunc_3
	.align		8
        /*0010*/ 	.dword	assertFile_3
	.align		8
        /*0018*/ 	.dword	assertMessage_3
	.align		8
        /*0020*/ 	.dword	assertFunc_2
	.align		8
        /*0028*/ 	.dword	assertFile_2
	.align		8
        /*0030*/ 	.dword	assertMessage_2
	.align		8
        /*0038*/ 	.dword	assertFunc_1
	.align		8
        /*0040*/ 	.dword	assertFile_1
	.align		8
        /*0048*/ 	.dword	assertMessage_1
	.align		8
        /*0050*/ 	.dword	assertFunc_0
	.align		8
        /*0058*/ 	.dword	assertFile_0
	.align		8
        /*0060*/ 	.dword	assertMessage_0


//--------------------- .text.triton_poi_fused_add_div_index_relu_rsub_sum_1 --------------------------
	.section	.text.triton_poi_fused_add_div_index_relu_rsub_sum_1,"ax",@progbits
	.sectionflags	@"SHF_BARRIERS=1"
	.align	128
        .global         triton_poi_fused_add_div_index_relu_rsub_sum_1
        .type           triton_poi_fused_add_div_index_relu_rsub_sum_1,@function
        .size           triton_poi_fused_add_div_index_relu_rsub_sum_1,(.L_x_5 - triton_poi_fused_add_div_index_relu_rsub_sum_1)
        .other          triton_poi_fused_add_div_index_relu_rsub_sum_1,@"STO_CUDA_ENTRY STV_DEFAULT"
triton_poi_fused_add_div_index_relu_rsub_sum_1:
.text.triton_poi_fused_add_div_index_relu_rsub_sum_1:
[----:B------:R-:W0:Y:S02]  /*0000*/  LDC R1, c[0x0][0x28] ;  /* 0x00000a00ff017b82 */ /* 0x000e240000000800 */
[----:B------:R-:W1:Y:S01]  /*0010*/  LDC.64 R4, c[0x0][0x220] ;  /* 0x00008800ff047b82 */ /* 0x000e620000000a00 */
[----:B------:R-:W-:-:S07]  /*0020*/  ULDC.64 UR4, c[0x0][0x208] ;  /* 0x0000820000047ab9 */ /* 0x000fce0000000a00 */
[----:B------:R-:W2:Y:S01]  /*0030*/  LDC.64 R2, c[0x0][0x218] ;  /* 0x00008600ff027b82 */ /* 0x000ea20000000a00 */
[----:B-1----:R-:W3:Y:S04]  /*0040*/  LDG.E.64 R6, desc[UR4][R4.64] ;  /* 0x0000000404067981 */ /* 0x002ee8000c1e1b00 */
[----:B------:R1:W5:Y:S04]  /*0050*/  LDG.E.64 R26, desc[UR4][R4.64+0x8] ;  /* 0x00000804041a7981 */ /* 0x000368000c1e1b00 */
[----:B--2---:R1:W5:Y:S04]  /*0060*/  LDG.E R24, desc[UR4][R2.64] ;  /* 0x0000000402187981 */ /* 0x004368000c1e1900 */
[----:B------:R1:W5:Y:S04]  /*0070*/  LDG.E R19, desc[UR4][R2.64+0x14] ;  /* 0x0000140402137981 */ /* 0x000368000c1e1900 */
[----:B------:R1:W5:Y:S04]  /*0080*/  LDG.E R18, desc[UR4][R2.64+0x28] ;  /* 0x0000280402127981 */ /* 0x000368000c1e1900 */
[----:B------:R1:W5:Y:S04]  /*0090*/  LDG.E R9, desc[UR4][R2.64+0x3c] ;  /* 0x00003c0402097981 */ /* 0x000368000c1e1900 */
[----:B------:R1:W5:Y:S04]  /*00a0*/  LDG.E.64 R22, desc[UR4][R4.64+0x10] ;  /* 0x0000100404167981 */ /* 0x000368000c1e1b00 */
[----:B------:R1:W5:Y:S01]  /*00b0*/  LDG.E.64 R16, desc[UR4][R4.64+0x18] ;  /* 0x0000180404107981 */ /* 0x000362000c1e1b00 */
[----:B---3--:R-:W-:-:S04]  /*00c0*/  SHF.R.U32.HI R25, RZ, 0x1d, R7 ;  /* 0x0000001dff197819 */ /* 0x008fc80000011607 */
[----:B------:R-:W-:-:S04]  /*00d0*/  LOP3.LUT R25, R25, 0x4, RZ, 0xc0, !PT ;  /* 0x0000000419197812 */ /* 0x000fc800078ec0ff */
[----:B------:R-:W-:-:S05]  /*00e0*/  IADD3 R25, P0, R6, R25, RZ ;  /* 0x0000001906197210 */ /* 0x000fca0007f1e0ff */
[----:B------:R-:W-:Y:S01]  /*00f0*/  IMAD.X R28, RZ, RZ, R7, P0 ;  /* 0x000000ffff1c7224 */ /* 0x000fe200000e0607 */
[----:B------:R-:W-:-:S04]  /*0100*/  ISETP.GE.U32.AND P0, PT, R25, 0x4, PT ;  /* 0x000000041900780c */ /* 0x000fc80003f06070 */
[----:B------:R-:W-:-:S13]  /*0110*/  ISETP.GE.U32.AND.EX P0, PT, R28, RZ, PT, P0 ;  /* 0x000000ff1c00720c */ /* 0x000fda0003f06100 */
[----:B-1----:R-:W-:Y:S05]  /*0120*/  @!P0 BRA `(.L_x_0) ;  /* 0x0000000000408947 */ /* 0x002fea0003800000 */
[----:B------:R-:W-:Y:S01]  /*0130*/  MOV R0, 0x0 ;  /* 0x0000000000007802 */ /* 0x000fe20000000f00 */
[----:B------:R-:W-:Y:S01]  /*0140*/  ULDC.64 UR6, c[0x4][0x60] ;  /* 0x0100180000067ab9 */ /* 0x000fe20000000a00 */
[----:B------:R-:W-:Y:S01]  /*0150*/  ULDC.64 UR8, c[0x4][0x50] ;  /* 0x0100140000087ab9 */ /* 0x000fe20000000a00 */
[----:B------:R-:W-:Y:S01]  /*0160*/  IMAD.U32 R4, RZ, RZ, UR6 ;  /* 0x00000006ff047e24 */ /* 0x000fe2000f8e00ff */
[----:B------:R1:W2:Y:S01]  /*0170*/  LDC.64 R2, c[0x4][R0] ;  /* 0x0100000000027b82 */ /* 0x0002a20000000a00 */
[----:B------:R-:W-:Y:S01]  /*0180*/  IMAD.U32 R5, RZ, RZ, UR7 ;  /* 0x00000007ff057e24 */ /* 0x000fe2000f8e00ff */
[----:B------:R-:W-:Y:S01]  /*0190*/  ULDC.64 UR6, c[0x4][0x58] ;  /* 0x0100160000067ab9 */ /* 0x000fe20000000a00 */
[----:B------:R-:W-:Y:S01]  /*01a0*/  HFMA2.MMA R12, -RZ, RZ, 0, 5.9604644775390625e-08 ;  /* 0x00000001ff0c7435 */ /* 0x000fe200000001ff */
[----:B-1----:R-:W-:-:S10]  /*01b0*/  IMAD.U32 R6, RZ, RZ, UR6 ;  /* 0x00000006ff067e24 */ /* 0x002fd4000f8e00ff */
[----:B------:R-:W-:Y:S01]  /*01c0*/  LEPC R20, `(.L_x_0) ;  /* 0x000000006014794e */ /* 0x000fe20000000000 */
[----:B------:R-:W-:Y:S02]  /*01d0*/  IMAD.U32 R7, RZ, RZ, UR7 ;  /* 0x00000007ff077e24 */ /* 0x000fe4000f8e00ff */
[----:B------:R-:W-:Y:S02]  /*01e0*/  IMAD.U32 R10, RZ, RZ, UR8 ;  /* 0x00000008ff0a7e24 */ /* 0x000fe4000f8e00ff */
[----:B------:R-:W-:Y:S02]  /*01f0*/  IMAD.U32 R11, RZ, RZ, UR9 ;  /* 0x00000009ff0b7e24 */ /* 0x000fe4000f8e00ff */
[----:B------:R-:W-:Y:S02]  /*0200*/  IMAD.MOV.U32 R8, RZ, RZ, 0x2e ;  /* 0x0000002eff087424 */ /* 0x000fe400078e00ff */
[----:B------:R-:W-:-:S07]  /*0210*/  IMAD.MOV.U32 R13, RZ, RZ, RZ ;  /* 0x000000ffff0d7224 */ /* 0x000fce00078e00ff */
[----:B0-2--5:R-:W-:Y:S05]  /*0220*/  CALL.ABS.NOINC R2 ;  /* 0x0000000002007343 */ /* 0x025fea0003c00000 */
.L_x_0:
[----:B------:R-:W1:Y:S08]  /*0230*/  LDC.64 R14, c[0x0][0x218] ;  /* 0x00008600ff0e7b82 */ /* 0x000e700000000a00 */
[----:B------:R-:W-:Y:S01]  /*0240*/  BAR.SYNC.DEFER_BLOCKING 0x0 ;  /* 0x0000000000007b1d */ /* 0x000fe20000010000 */
[----:B-1----:R-:W-:-:S04]  /*0250*/  LEA R2, P0, R25, R14, 0x2 ;  /* 0x0000000e19027211 */ /* 0x002fc800078010ff */
[----:B------:R-:W-:-:S05]  /*0260*/  LEA.HI.X R3, R25, R15, R28, 0x2, P0 ;  /* 0x0000000f19037211 */ /* 0x000fca00000f141c */
[----:B------:R1:W1:Y:S01]  /*0270*/  LDG.E.EL R25, desc[UR4][R2.64] ;  /* 0x0000000402197981 */ /* 0x000262000c2e1900 */
[----:B-----5:R-:W-:-:S04]  /*0280*/  SHF.R.U32.HI R5, RZ, 0x1d, R27 ;  /* 0x0000001dff057819 */ /* 0x020fc8000001161b */
        /* <DEDUP_REMOVED lines=13> */
[----:B------:R-:W-:Y:S01]  /*0360*/  MOV R10, UR8 ;  /* 0x00000008000a7c02 */ /* 0x000fe20008000f00 */
[----:B-1----:R-:W-:-:S07]  /*0370*/  IMAD.U32 R6, RZ, RZ, UR6 ;  /* 0x00000006ff067e24 */ /* 0x002fce000f8e00ff */
[----:B------:R-:W-:Y:S01]  /*0380*/  LEPC R20, `(.L_x_1) ;  /* 0x000000006014794e */ /* 0x000fe20000000000 */
[----:B------:R-:W-:Y:S02]  /*0390*/  IMAD.U32 R7, RZ, RZ, UR7 ;  /* 0x00000007ff077e24 */ /* 0x000fe4000f8e00ff */
[----:B------:R-:W-:Y:S02]  /*03a0*/  IMAD.U32 R11, RZ, RZ, UR9 ;  /* 0x00000009ff0b7e24 */ /* 0x000fe4000f8e00ff */
[----:B------:R-:W-:Y:S02]  /*03b0*/  IMAD.MOV.U32 R8, RZ, RZ, 0x37 ;  /* 0x00000037ff087424 */ /* 0x000fe400078e00ff */
[----:B------:R-:W-:Y:S02]  /*03c0*/  IMAD.MOV.U32 R12, RZ, RZ, 0x1 ;  /* 0x00000001ff0c7424 */ /* 0x000fe400078e00ff */
[----:B------:R-:W-:-:S07]  /*03d0*/  IMAD.MOV.U32 R13, RZ, RZ, RZ ;  /* 0x000000ffff0d7224 */ /* 0x000fce00078e00ff */
[----:B0-2---:R-:W-:Y:S05]  /*03e0*/  CALL.ABS.NOINC R2 ;  /* 0x0000000002007343 */ /* 0x005fea0003c00000 */
.L_x_1:
[----:B------:R-:W-:Y:S01]  /*03f0*/  BAR.SYNC.DEFER_BLOCKING 0x0 ;  /* 0x0000000000007b1d */ /* 0x000fe20000010000 */
[----:B------:R-:W-:-:S04]  /*0400*/  LEA R2, P0, R26, R14, 0x2 ;  /* 0x0000000e1a027211 */ /* 0x000fc800078010ff */
[----:B------:R-:W-:-:S05]  /*0410*/  LEA.HI.X R3, R26, R15, R27, 0x2, P0 ;  /* 0x0000000f1a037211 */ /* 0x000fca00000f141b */
[----:B------:R1:W5:Y:S01]  /*0420*/  LDG.E.EL R26, desc[UR4][R2.64+0x10] ;  /* 0x00001004021a7981 */ /* 0x000362000c2e1900 */
[----:B------:R-:W-:-:S04]  /*0430*/  SHF.R.U32.HI R5, RZ, 0x1d, R23 ;  /* 0x0000001dff057819 */ /* 0x000fc80000011617 */
        /* <DEDUP_REMOVED lines=11> */
[----:B------:R-:W-:Y:S01]  /*04f0*/  MOV R5, UR7 ;  /* 0x0000000700057c02 */ /* 0x000fe20008000f00 */
[----:B------:R-:W-:Y:S01]  /*0500*/  ULDC.64 UR6, c[0x4][0x28] ;  /* 0x01000a0000067ab9 */ /* 0x000fe20000000a00 */
[----:B------:R-:W-:Y:S01]  /*0510*/  HFMA2.MMA R13, -RZ, RZ, 0, 0 ;  /* 0x00000000ff0d7435 */ /* 0x000fe200000001ff */
[----:B-1----:R-:W-:-:S10]  /*0520*/  IMAD.U32 R6, RZ, RZ, UR6 ;  /* 0x00000006ff067e24 */ /* 0x002fd4000f8e00ff */
[----:B------:R-:W-:Y:S01]  /*0530*/  LEPC R20, `(.L_x_2) ;  /* 0x000000006014794e */ /* 0x000fe20000000000 */
[----:B------:R-:W-:Y:S02]  /*0540*/  IMAD.U32 R7, RZ, RZ, UR7 ;  /* 0x00000007ff077e24 */ /* 0x000fe4000f8e00ff */
[----:B------:R-:W-:Y:S02]  /*0550*/  IMAD.U32 R10, RZ, RZ, UR8 ;  /* 0x00000008ff0a7e24 */ /* 0x000fe4000f8e00ff */
[----:B------:R-:W-:Y:S02]  /*0560*/  IMAD.U32 R11, RZ, RZ, UR9 ;  /* 0x00000009ff0b7e24 */ /* 0x000fe4000f8e00ff */
[----:B------:R-:W-:Y:S02]  /*0570*/  IMAD.MOV.U32 R8, RZ, RZ, 0x40 ;  /* 0x00000040ff087424 */ /* 0x000fe400078e00ff */
[----:B------:R-:W-:-:S07]  /*0580*/  IMAD.MOV.U32 R12, RZ, RZ, 0x1 ;  /* 0x00000001ff0c7424 */ /* 0x000fce00078e00ff */
[----:B0-2--5:R-:W-:Y:S05]  /*0590*/  CALL.ABS.NOINC R2 ;  /* 0x0000000002007343 */ /* 0x025fea0003c00000 */
.L_x_2:
        /* <DEDUP_REMOVED lines=26> */
[----:B0-2--5:R-:W-:Y:S05]  /*0740*/  CALL.ABS.NOINC R2 ;  /* 0x0000000002007343 */ /* 0x025fea0003c00000 */
.L_x_3:
[----:B------:R-:W-:Y:S01]  /*0750*/  BAR.SYNC.DEFER_BLOCKING 0x0 ;  /* 0x0000000000007b1d */ /* 0x000fe20000010000 */
[----:B------:R-:W-:-:S04]  /*0760*/  LEA R14, P0, R16, R14, 0x2 ;  /* 0x0000000e100e7211 */ /* 0x000fc800078010ff */
[----:B------:R-:W-:-:S05]  /*0770*/  LEA.HI.X R15, R16, R15, R17, 0x2, P0 ;  /* 0x0000000f100f7211 */ /* 0x000fca00000f1411 */
[----:B------:R1:W1:Y:S01]  /*0780*/  LDG.E.EL R14, desc[UR4][R14.64+0x30] ;  /* 0x000030040e0e7981 */ /* 0x000262000c2e1900 */
[----:B------:R-:W-:Y:S01]  /*0790*/  FADD R24, -R24, 0.30000001192092895508 ;  /* 0x3e99999a18187421 */ /* 0x000fe20000000100 */
[----:B------:R-:W-:Y:S01]  /*07a0*/  FADD R19, -R19, 0.30000001192092895508 ;  /* 0x3e99999a13137421 */ /* 0x000fe20000000100 */
[----:B------:R-:W-:Y:S01]  /*07b0*/  FADD R3, -R18, 0.30000001192092895508 ;  /* 0x3e99999a12037421 */ /* 0x000fe20000000100 */
[----:B------:R-:W2:Y:S01]  /*07c0*/  S2R R0, SR_TID.X ;  /* 0x0000000000007919 */ /* 0x000ea20000002100 */
[----:B------:R-:W-:Y:S01]  /*07d0*/  FADD R9, -R9, 0.30000001192092895508 ;  /* 0x3e99999a09097421 */ /* 0x000fe20000000100 */
[----:B------:R-:W-:Y:S01]  /*07e0*/  FSETP.GEU.AND P1, PT, R24, -R25, PT ;  /* 0x800000191800720b */ /* 0x000fe20003f2e000 */
[----:B------:R-:W-:Y:S01]  /*07f0*/  FADD R24, R25, R24 ;  /* 0x0000001819187221 */ /* 0x000fe20000000000 */
[----:B-----5:R-:W-:Y:S01]  /*0800*/  FSETP.GEU.AND P2, PT, R19, -R26, PT ;  /* 0x8000001a1300720b */ /* 0x020fe20003f4e000 */
[----:B------:R-:W-:Y:S01]  /*0810*/  FADD R19, R26, R19 ;  /* 0x000000131a137221 */ /* 0x000fe20000000000 */
[----:B------:R-:W-:Y:S01]  /*0820*/  FSETP.GEU.AND P0, PT, R3, -R22, PT ;  /* 0x800000160300720b */ /* 0x000fe20003f0e000 */
[----:B------:R-:W-:Y:S01]  /*0830*/  FADD R22, R22, R3 ;  /* 0x0000000316167221 */ /* 0x000fe20000000000 */
[----:B--2---:R-:W-:-:S13]  /*0840*/  LOP3.LUT P3, RZ, R0, 0x1f, RZ, 0xc0, !PT ;  /* 0x0000001f00ff7812 */ /* 0x004fda000786c0ff */
[----:B-1----:R-:W-:Y:S05]  /*0850*/  @P3 EXIT ;  /* 0x000000000000394d */ /* 0x002fea0003800000 */
[----:B------:R-:W0:Y:S01]  /*0860*/  LDC.64 R2, c[0x0][0x210] ;  /* 0x00008400ff027b82 */ /* 0x000e220000000a00 */
[----:B------:R-:W-:Y:S02]  /*0870*/  FSEL R19, R19, RZ, P2 ;  /* 0x000000ff13137208 */ /* 0x000fe40001000000 */
[----:B------:R-:W-:Y:S02]  /*0880*/  FSEL R24, R24, RZ, P1 ;  /* 0x000000ff18187208 */ /* 0x000fe40000800000 */
[C---:B------:R-:W-:Y:S01]  /*0890*/  FSETP.GEU.AND P1, PT, R9.reuse, -R14, PT ;  /* 0x8000000e0900720b */ /* 0x040fe20003f2e000 */
[----:B------:R-:W-:Y:S01]  /*08a0*/  FADD R9, R9, R14 ;  /* 0x0000000e09097221 */ /* 0x000fe20000000000 */
[----:B------:R-:W-:Y:S01]  /*08b0*/  FSEL R22, R22, RZ, P0 ;  /* 0x000000ff16167208 */ /* 0x000fe20000000000 */
[----:B------:R-:W-:-:S03]  /*08c0*/  FADD R19, R19, R24 ;  /* 0x0000001813137221 */ /* 0x000fc60000000000 */
[----:B------:R-:W-:Y:S01]  /*08d0*/  FSEL R0, R9, RZ, P1 ;  /* 0x000000ff09007208 */ /* 0x000fe20000800000 */
[----:B------:R-:W-:-:S04]  /*08e0*/  FADD R19, R19, R22 ;  /* 0x0000001613137221 */ /* 0x000fc80000000000 */
[----:B------:R-:W-:-:S04]  /*08f0*/  FADD R0, R19, R0 ;  /* 0x0000000013007221 */ /* 0x000fc80000000000 */
[----:B------:R-:W-:-:S05]  /*0900*/  FMUL R5, R0, 0.25 ;  /* 0x3e80000000057820 */ /* 0x000fca0000400000 */
[----:B0-----:R-:W-:Y:S01]  /*0910*/  STG.E desc[UR4][R2.64], R5 ;  /* 0x0000000502007986 */ /* 0x001fe2000c101904 */
[----:B------:R-:W-:Y:S05]  /*0920*/  EXIT ;  /* 0x000000000000794d */ /* 0x000fea0003800000 */
.L_x_4:
[----:B------:R-:W-:-:S00]  /*0930*/  BRA `(.L_x_4) ;  /* 0xfffffffc00fc7947 */ /* 0x000fc0000383ffff */
[----:B------:R-:W-:-:S00]  /*0940*/  NOP ;  /* 0x0000000000007918 */ /* 0x000fc00000000000 */
        /* <DEDUP_REMOVED lines=11> */
.L_x_5:


//--------------------- .nv.global.init           --------------------------
	.section	.nv.global.init,"aw",@progbits
.nv.global.init:
	.type		assertFunc_1,@object
	.size		assertFunc_1,(assertFunc_3 - assertFunc_1)
assertFunc_1:
        /*0000*/ 	.byte	0x75, 0x6e, 0x6b, 0x6e, 0x6f, 0x77, 0x6e, 0x00
	.type		assertFunc_3,@object
	.size		assertFunc_3,(assertFunc_2 - assertFunc_3)
assertFunc_3:
        /*0008*/ 	.byte	0x75, 0x6e, 0x6b, 0x6e, 0x6f, 0x77, 0x6e, 0x00
	.type		assertFunc_2,@object
	.size		assertFunc_2,(assertFunc_0 - assertFunc_2)
assertFunc_2:
        /*0010*/ 	.byte	0x75, 0x6e, 0x6b, 0x6e, 0x6f, 0x77, 0x6e, 0x00
	.type		assertFunc_0,@object
	.size		assertFunc_0,(assertMessage_0 - assertFunc_0)
assertFunc_0:
        /*0018*/ 	.byte	0x75, 0x6e, 0x6b, 0x6e, 0x6f, 0x77, 0x6e, 0x00
	.type		assertMessage_0,@object
	.size		assertMessage_0,(assertMessage_3 - assertMessage_0)
assertMessage_0:
        /*0020*/ 	.byte	0x69, 0x6e, 0x64, 0x65, 0x78, 0x20, 0x6f, 0x75, 0x74, 0x20, 0x6f, 0x66, 0x20, 0x62, 0x6f, 0x75
        /*0030*/ 	.byte	0x6e, 0x64, 0x73, 0x3a, 0x20, 0x30, 0x20, 0x3c, 0x3d, 0x20, 0x74, 0x6d, 0x70, 0x39, 0x20, 0x3c
        /*0040*/ 	.byte	0x20, 0x34, 0x00
	.type		assertMessage_3,@object
	.size		assertMessage_3,(assertMessage_1 - assertMessage_3)
assertMessage_3:
        /*0043*/ 	.byte	0x69, 0x6e, 0x64, 0x65, 0x78, 0x20, 0x6f, 0x75, 0x74, 0x20, 0x6f, 0x66, 0x20, 0x62, 0x6f, 0x75
        /*0053*/ 	.byte	0x6e, 0x64, 0x73, 0x3a, 0x20, 0x30, 0x20, 0x3c, 0x3d, 0x20, 0x74, 0x6d, 0x70, 0x34, 0x38, 0x20
        /*0063*/ 	.byte	0x3c, 0x20, 0x34, 0x00
	.type		assertMessage_1,@object
	.size		assertMessage_1,(assertMessage_2 - assertMessage_1)
assertMessage_1:
        /*0067*/ 	.byte	0x69, 0x6e, 0x64, 0x65, 0x78, 0x20, 0x6f, 0x75, 0x74, 0x20, 0x6f, 0x66, 0x20, 0x62, 0x6f, 0x75
        /*0077*/ 	.byte	0x6e, 0x64, 0x73, 0x3a, 0x20, 0x30, 0x20, 0x3c, 0x3d, 0x20, 0x74, 0x6d, 0x70, 0x32, 0x32, 0x20
        /*0087*/ 	.byte	0x3c, 0x20, 0x34, 0x00
	.type		assertMessage_2,@object
	.size		assertMessage_2,(assertFile_0 - assertMessage_2)
assertMessage_2:
        /*008b*/ 	.byte	0x69, 0x6e, 0x64, 0x65, 0x78, 0x20, 0x6f, 0x75, 0x74, 0x20, 0x6f, 0x66, 0x20, 0x62, 0x6f, 0x75
        /*009b*/ 	.byte	0x6e, 0x64, 0x73, 0x3a, 0x20, 0x30, 0x20, 0x3c, 0x3d, 0x20, 0x74, 0x6d, 0x70, 0x33, 0x35, 0x20
        /*00ab*/ 	.byte	0x3c, 0x20, 0x34, 0x00
	.type		assertFile_0,@object
	.size		assertFile_0,(assertFile_2 - assertFile_0)
assertFile_0:
        /*00af*/ 	.byte	0x69, 0x6e, 0x64, 0x75, 0x63, 0x74, 0x6f, 0x72, 0x5f, 0x63, 0x61, 0x63, 0x68, 0x65, 0x2f, 0x35
        /*00bf*/ 	.byte	0x34, 0x2f, 0x63, 0x35, 0x34, 0x35, 0x32, 0x7a, 0x63, 0x70, 0x73, 0x37, 0x65, 0x66, 0x65, 0x37
        /*00cf*/ 	.byte	0x62, 0x37, 0x73, 0x69, 0x70, 0x37, 0x7a, 0x6b, 0x66, 0x61, 0x7a, 0x6c, 0x7a, 0x76, 0x6f, 0x63
        /*00df*/ 	.byte	0x74, 0x66, 0x61, 0x62, 0x34, 0x72, 0x67, 0x33, 0x70, 0x33, 0x76, 0x6a, 0x6b, 0x6a, 0x67, 0x33
        /*00ef*/ 	.byte	0x72, 0x64, 0x70, 0x71, 0x74, 0x6c, 0x2e, 0x70, 0x79, 0x00
	.type		assertFile_2,@object
	.size		assertFile_2,(assertFile_1 - assertFile_2)
assertFile_2:
        /*00f9*/ 	.byte	0x69, 0x6e, 0x64, 0x75, 0x63, 0x74, 0x6f, 0x72, 0x5f, 0x63, 0x61, 0x63, 0x68, 0x65, 0x2f, 0x35
        /*0109*/ 	.byte	0x34, 0x2f, 0x63, 0x35, 0x34, 0x35, 0x32, 0x7a, 0x63, 0x70, 0x73, 0x37, 0x65, 0x66, 0x65, 0x37
        /*0119*/ 	.byte	0x62, 0x37, 0x73, 0x69, 0x70, 0x37, 0x7a, 0x6b, 0x66, 0x61, 0x7a, 0x6c, 0x7a, 0x76, 0x6f, 0x63
        /*0129*/ 	.byte	0x74, 0x66, 0x61, 0x62, 0x34, 0x72, 0x67, 0x33, 0x70, 0x33, 0x76, 0x6a, 0x6b, 0x6a, 0x67, 0x33
        /*0139*/ 	.byte	0x72, 0x64, 0x70, 0x71, 0x74, 0x6c, 0x2e, 0x70, 0x79, 0x00
	.type		assertFile_1,@object
	.size		assertFile_1,(assertFile_3 - assertFile_1)
assertFile_1:
        /*0143*/ 	.byte	0x69, 0x6e, 0x64, 0x75, 0x63, 0x74, 0x6f, 0x72, 0x5f, 0x63, 0x61, 0x63, 0x68, 0x65, 0x2f, 0x35
        /*0153*/ 	.byte	0x34, 0x2f, 0x63, 0x35, 0x34, 0x35, 0x32, 0x7a, 0x63, 0x70, 0x73, 0x37, 0x65, 0x66, 0x65, 0x37
        /*0163*/ 	.byte	0x62, 0x37, 0x73, 0x69, 0x70, 0x37, 0x7a, 0x6b, 0x66, 0x61, 0x7a, 0x6c, 0x7a, 0x76, 0x6f, 0x63
        /*0173*/ 	.byte	0x74, 0x66, 0x61, 0x62, 0x34, 0x72, 0x67, 0x33, 0x70, 0x33, 0x76, 0x6a, 0x6b, 0x6a, 0x67, 0x33
        /*0183*/ 	.byte	0x72, 0x64, 0x70, 0x71, 0x74, 0x6c, 0x2e, 0x70, 0x79, 0x00
	.type		assertFile_3,@object
	.size		assertFile_3,(.L_1 - assertFile_3)
assertFile_3:
        /*018d*/ 	.byte	0x69, 0x6e, 0x64, 0x75, 0x63, 0x74, 0x6f, 0x72, 0x5f, 0x63, 0x61, 0x63, 0x68, 0x65, 0x2f, 0x35
        /*019d*/ 	.byte	0x34, 0x2f, 0x63, 0x35, 0x34, 0x35, 0x32, 0x7a, 0x63, 0x70, 0x73, 0x37, 0x65, 0x66, 0x65, 0x37
        /*01ad*/ 	.byte	0x62, 0x37, 0x73, 0x69, 0x70, 0x37, 0x7a, 0x6b, 0x66, 0x61, 0x7a, 0x6c, 0x7a, 0x76, 0x6f, 0x63
        /*01bd*/ 	.byte	0x74, 0x66, 0x61, 0x62, 0x34, 0x72, 0x67, 0x33, 0x70, 0x33, 0x76, 0x6a, 0x6b, 0x6a, 0x67, 0x33
        /*01cd*/ 	.byte	0x72, 0x64, 0x70, 0x71, 0x74, 0x6c, 0x2e, 0x70, 0x79, 0x00
.L_1:


//--------------------- .nv.constant0.triton_poi_fused_add_div_index_relu_rsub_sum_1 --------------------------
	.section	.nv.constant0.triton_poi_fused_add_div_index_relu_rsub_sum_1,"a",@progbits
	.sectionflags	@""
	.align	4
.nv.constant0.triton_poi_fused_add_div_index_relu_rsub_sum_1:
	.zero		552


//--------------------- SYMBOLS --------------------------

	.type		__assertfail,@function
